	.headerflags	@"EF_CUDA_TEXMODE_UNIFIED EF_CUDA_64BIT_ADDRESS EF_CUDA_ACCELERATORS EF_CUDA_SM90 EF_CUDA_VIRTUAL_SM(EF_CUDA_SM90)"
	.elftype	@"ET_EXEC"


//--------------------- .nv.info                  --------------------------
	.section	.nv.info,"",@"SHT_CUDA_INFO"
	.align	4


	//----- nvinfo : EIATTR_REGCOUNT
	.align		4
        /*0000*/ 	.byte	0x04, 0x2f
        /*0002*/ 	.short	(.L_3 - .L_2)
	.align		4
.L_2:
        /*0004*/ 	.word	index@(triton_poi_fused_cat_6)
        /*0008*/ 	.word	0x00000018


	//----- nvinfo : EIATTR_MIN_STACK_SIZE
	.align		4
.L_3:
        /*000c*/ 	.byte	0x04, 0x12
        /*000e*/ 	.short	(.L_5 - .L_4)
	.align		4
.L_4:
        /*0010*/ 	.word	index@(triton_poi_fused_cat_6)
        /*0014*/ 	.word	0x00000000


	//----- nvinfo : EIATTR_FRAME_SIZE
	.align		4
.L_5:
        /*0018*/ 	.byte	0x04, 0x11
        /*001a*/ 	.short	(.L_7 - .L_6)
	.align		4
.L_6:
        /*001c*/ 	.word	index@(triton_poi_fused_cat_6)
        /*0020*/ 	.word	0x00000000


	//----- nvinfo : EIATTR_MIN_STACK_SIZE
	.align		4
.L_7:
        /*0024*/ 	.byte	0x04, 0x12
        /*0026*/ 	.short	(.L_9 - .L_8)
	.align		4
.L_8:
        /*0028*/ 	.word	index@(triton_poi_fused_cat_6)
        /*002c*/ 	.word	0x00000000
.L_9:


//--------------------- .nv.info.triton_poi_fused_cat_6 --------------------------
	.section	.nv.info.triton_poi_fused_cat_6,"",@"SHT_CUDA_INFO"
	.sectionflags	@""
	.align	4


	//----- nvinfo : EIATTR_CUDA_API_VERSION
	.align		4
        /*0000*/ 	.byte	0x04, 0x37
        /*0002*/ 	.short	(.L_11 - .L_10)
.L_10:
        /*0004*/ 	.word	0x0000007c


	//----- nvinfo : EIATTR_KPARAM_INFO
	.align		4
.L_11:
        /*0008*/ 	.byte	0x04, 0x17
        /*000a*/ 	.short	(.L_13 - .L_12)
.L_12:
        /*000c*/ 	.word	0x00000000
        /*0010*/ 	.short	0x0007
        /*0012*/ 	.short	0x0038
        /*0014*/ 	.byte	0x00, 0xf0, 0x11, 0x00


	//----- nvinfo : EIATTR_KPARAM_INFO
	.align		4
.L_13:
        /*0018*/ 	.byte	0x04, 0x17
        /*001a*/ 	.short	(.L_15 - .L_14)
.L_14:
        /*001c*/ 	.word	0x00000000
        /*0020*/ 	.short	0x0006
        /*0022*/ 	.short	0x0030
        /*0024*/ 	.byte	0x00, 0xf4, 0x21, 0x00


	//----- nvinfo : EIATTR_KPARAM_INFO
	.align		4
.L_15:
        /*0028*/ 	.byte	0x04, 0x17
        /*002a*/ 	.short	(.L_17 - .L_16)
.L_16:
        /*002c*/ 	.word	0x00000000
        /*0030*/ 	.short	0x0005
        /*0032*/ 	.short	0x0028
        /*0034*/ 	.byte	0x00, 0xf4, 0x21, 0x00


	//----- nvinfo : EIATTR_KPARAM_INFO
	.align		4
.L_17:
        /*0038*/ 	.byte	0x04, 0x17
        /*003a*/ 	.short	(.L_19 - .L_18)
.L_18:
        /*003c*/ 	.word	0x00000000
        /*0040*/ 	.short	0x0004
        /*0042*/ 	.short	0x0020
        /*0044*/ 	.byte	0x00, 0xf4, 0x21, 0x00


	//----- nvinfo : EIATTR_KPARAM_INFO
	.align		4
.L_19:
        /*0048*/ 	.byte	0x04, 0x17
        /*004a*/ 	.short	(.L_21 - .L_20)
.L_20:
        /*004c*/ 	.word	0x00000000
        /*0050*/ 	.short	0x0003
        /*0052*/ 	.short	0x0018
        /*0054*/ 	.byte	0x00, 0xf4, 0x21, 0x00


	//----- nvinfo : EIATTR_KPARAM_INFO
	.align		4
.L_21:
        /*0058*/ 	.byte	0x04, 0x17
        /*005a*/ 	.short	(.L_23 - .L_22)
.L_22:
        /*005c*/ 	.word	0x00000000
        /*0060*/ 	.short	0x0002
        /*0062*/ 	.short	0x0010
        /*0064*/ 	.byte	0x00, 0xf4, 0x21, 0x00


	//----- nvinfo : EIATTR_KPARAM_INFO
	.align		4
.L_23:
        /*0068*/ 	.byte	0x04, 0x17
        /*006a*/ 	.short	(.L_25 - .L_24)
.L_24:
        /*006c*/ 	.word	0x00000000
        /*0070*/ 	.short	0x0001
        /*0072*/ 	.short	0x0008
        /*0074*/ 	.byte	0x00, 0xf4, 0x21, 0x00


	//----- nvinfo : EIATTR_KPARAM_INFO
	.align		4
.L_25:
        /*0078*/ 	.byte	0x04, 0x17
        /*007a*/ 	.short	(.L_27 - .L_26)
.L_26:
        /*007c*/ 	.word	0x00000000
        /*0080*/ 	.short	0x0000
        /*0082*/ 	.short	0x0000
        /*0084*/ 	.byte	0x00, 0xf4, 0x21, 0x00


	//----- nvinfo : EIATTR_SPARSE_MMA_MASK
	.align		4
.L_27:
        /*0088*/ 	.byte	0x03, 0x50
        /*008a*/ 	.short	0x0000


	//----- nvinfo : EIATTR_MAXREG_COUNT
	.align		4
        /*008c*/ 	.byte	0x03, 0x1b
        /*008e*/ 	.short	0x00ff


	//----- nvinfo : EIATTR_EXIT_INSTR_OFFSETS
	.align		4
        /*0090*/ 	.byte	0x04, 0x1c
        /*0092*/ 	.short	(.L_29 - .L_28)


	//   ....[0]....
.L_28:
        /*0094*/ 	.word	0x00000500


	//   ....[1]....
        /*0098*/ 	.word	0x00000520


	//----- nvinfo : EIATTR_REQNTID
	.align		4
.L_29:
        /*009c*/ 	.byte	0x04, 0x10
        /*009e*/ 	.short	(.L_31 - .L_30)
.L_30:
        /*00a0*/ 	.word	0x00000080
        /*00a4*/ 	.word	0x00000001
        /*00a8*/ 	.word	0x00000001


	//----- nvinfo : EIATTR_CBANK_PARAM_SIZE
	.align		4
.L_31:
        /*00ac*/ 	.byte	0x03, 0x19
        /*00ae*/ 	.short	0x003c


	//----- nvinfo : EIATTR_PARAM_CBANK
	.align		4
        /*00b0*/ 	.byte	0x04, 0x0a
        /*00b2*/ 	.short	(.L_33 - .L_32)
	.align		4
.L_32:
        /*00b4*/ 	.word	index@(.nv.constant0.triton_poi_fused_cat_6)
        /*00b8*/ 	.short	0x0210
        /*00ba*/ 	.short	0x003c


	//----- nvinfo : EIATTR_SW_WAR
	.align		4
.L_33:
        /*00bc*/ 	.byte	0x04, 0x36
        /*00be*/ 	.short	(.L_35 - .L_34)
.L_34:
        /*00c0*/ 	.word	0x00000008
.L_35:


//--------------------- .nv.callgraph             --------------------------
	.section	.nv.callgraph,"",@"SHT_CUDA_CALLGRAPH"
	.align	4
	.sectionentsize	8
	.align		4
        /*0000*/ 	.word	0x00000000
	.align		4
        /*0004*/ 	.word	0xffffffff
	.align		4
        /*0008*/ 	.word	0x00000000
	.align		4
        /*000c*/ 	.word	0xfffffffe
	.align		4
        /*0010*/ 	.word	0x00000000
	.align		4
        /*0014*/ 	.word	0xfffffffd
	.align		4
        /*0018*/ 	.word	0x00000000
	.align		4
        /*001c*/ 	.word	0xfffffffc


//--------------------- .nv.constant4             --------------------------
	.section	.nv.constant4,"a",@progbits
	.align	8
	.align		8
.nv.constant4:
        /*0000*/ 	.dword	_$_str
	.align		8
        /*0008*/ 	.dword	_$_str_$_2


//--------------------- .text.triton_poi_fused_cat_6 --------------------------
	.section	.text.triton_poi_fused_cat_6,"ax",@progbits
	.align	128
        .global         triton_poi_fused_cat_6
        .type           triton_poi_fused_cat_6,@function
        .size           triton_poi_fused_cat_6,(.L_x_1 - triton_poi_fused_cat_6)
        .other          triton_poi_fused_cat_6,@"STO_CUDA_ENTRY STV_DEFAULT"
triton_poi_fused_cat_6:
.text.triton_poi_fused_cat_6:
[----:B------:R-:W0:Y:S01]  /*0000*/  LDC R1, c[0x0][0x28] ;  /* 0x00000a00ff017b82 */ /* 0x000e220000000800 */
[----:B------:R-:W1:Y:S07]  /*0010*/  S2R R0, SR_TID.X ;  /* 0x0000000000007919 */ /* 0x000e6e0000002100 */
[----:B------:R-:W2:Y:S01]  /*0020*/  LDC.64 R12, c[0x0][0x220] ;  /* 0x00008800ff0c7b82 */ /* 0x000ea20000000a00 */
[----:B------:R-:W-:Y:S01]  /*0030*/  IMAD.MOV.U32 R4, RZ, RZ, RZ ;  /* 0x000000ffff047224 */ /* 0x000fe200078e00ff */
[----:B------:R-:W-:Y:S01]  /*0040*/  ULDC.64 UR4, c[0x0][0x208] ;  /* 0x0000820000047ab9 */ /* 0x000fe20000000a00 */
[----:B------:R-:W3:Y:S01]  /*0050*/  S2R R3, SR_CTAID.X ;  /* 0x0000000000037919 */ /* 0x000ee20000002500 */
[----:B------:R-:W-:-:S04]  /*0060*/  ULDC.64 UR6, c[0x0][0x238] ;  /* 0x00008e0000067ab9 */ /* 0x000fc80000000a00 */
[----:B------:R-:W4:Y:S08]  /*0070*/  LDC.64 R14, c[0x0][0x210] ;  /* 0x00008400ff0e7b82 */ /* 0x000f300000000a00 */
[----:B------:R-:W5:Y:S08]  /*0080*/  LDC.64 R10, c[0x0][0x218] ;  /* 0x00008600ff0a7b82 */ /* 0x000f700000000a00 */
[----:B------:R-:W4:Y:S01]  /*0090*/  LDC.64 R8, c[0x0][0x228] ;  /* 0x00008a00ff087b82 */ /* 0x000f220000000a00 */
[----:B-1----:R-:W-:-:S05]  /*00a0*/  LOP3.LUT R0, R0, 0x7f, RZ, 0xc0, !PT ;  /* 0x0000007f00007812 */ /* 0x002fca00078ec0ff */
[----:B---3--:R-:W-:-:S05]  /*00b0*/  IMAD R0, R3, 0x80, R0 ;  /* 0x0000008003007824 */ /* 0x008fca00078e0200 */
[----:B------:R-:W-:-:S04]  /*00c0*/  SHF.R.S32.HI R5, RZ, 0x1f, R0 ;  /* 0x0000001fff057819 */ /* 0x000fc80000011400 */
[----:B------:R-:W-:-:S04]  /*00d0*/  LEA.HI R5, R5, R0, RZ, 0x4 ;  /* 0x0000000005057211 */ /* 0x000fc800078f20ff */
[----:B------:R-:W-:-:S05]  /*00e0*/  SHF.R.S32.HI R7, RZ, 0x4, R5 ;  /* 0x00000004ff077819 */ /* 0x000fca0000011405 */
[----:B------:R-:W-:-:S05]  /*00f0*/  IMAD.HI R2, R7, 0x1948b0fd, RZ ;  /* 0x1948b0fd07027827 */ /* 0x000fca00078e02ff */
[----:B------:R-:W-:-:S04]  /*0100*/  SHF.R.U32.HI R3, RZ, 0x1f, R2 ;  /* 0x0000001fff037819 */ /* 0x000fc80000011602 */
[----:B------:R-:W-:-:S05]  /*0110*/  LEA.HI.SX32 R2, R2, R3, 0x1b ;  /* 0x0000000302027211 */ /* 0x000fca00078fdaff */
[----:B------:R-:W-:-:S04]  /*0120*/  IMAD R7, R2, -0x144, R7 ;  /* 0xfffffebc02077824 */ /* 0x000fc800078e0207 */
[C---:B--2---:R-:W-:Y:S01]  /*0130*/  IMAD.WIDE R12, R7.reuse, 0x4, R12 ;  /* 0x00000004070c7825 */ /* 0x044fe200078e020c */
[----:B------:R-:W-:-:S04]  /*0140*/  ISETP.GE.AND P2, PT, R7, 0x40, PT ;  /* 0x000000400700780c */ /* 0x000fc80003f46270 */
[----:B------:R-:W-:-:S13]  /*0150*/  ISETP.LT.AND P3, PT, R0, 0x5100, !P2 ;  /* 0x000051000000780c */ /* 0x000fda0005761270 */
[----:B------:R1:W2:Y:S01]  /*0160*/  @P3 LDG.E.EL R4, desc[UR4][R12.64] ;  /* 0x000000040c043981 */ /* 0x0002a2000c2e1900 */
[----:B------:R-:W-:-:S05]  /*0170*/  IMAD.HI R2, R0, 0x1948b0fd, RZ ;  /* 0x1948b0fd00027827 */ /* 0x000fca00078e02ff */
[----:B------:R-:W-:-:S04]  /*0180*/  SHF.R.U32.HI R3, RZ, 0x1f, R2 ;  /* 0x0000001fff037819 */ /* 0x000fc80000011602 */
[----:B------:R-:W-:Y:S01]  /*0190*/  LEA.HI.SX32 R21, R2, R3, 0x17 ;  /* 0x0000000302157211 */ /* 0x000fe200078fbaff */
[----:B-1----:R-:W-:Y:S01]  /*01a0*/  IMAD.MOV.U32 R12, RZ, RZ, RZ ;  /* 0x000000ffff0c7224 */ /* 0x002fe200078e00ff */
[----:B------:R-:W1:Y:S03]  /*01b0*/  LDC.64 R2, c[0x0][0x230] ;  /* 0x00008c00ff027b82 */ /* 0x000e660000000a00 */
[----:B------:R-:W-:-:S04]  /*01c0*/  IMAD R6, R21, -0x1440, R0 ;  /* 0xffffebc015067824 */ /* 0x000fc800078e0200 */
[----:B------:R-:W-:Y:S02]  /*01d0*/  IMAD R17, R21, 0x400, R6 ;  /* 0x0000040015117824 */ /* 0x000fe400078e0206 */
[----:B------:R-:W-:Y:S02]  /*01e0*/  IMAD.MOV.U32 R6, RZ, RZ, RZ ;  /* 0x000000ffff067224 */ /* 0x000fe400078e00ff */
[----:B----4-:R-:W-:-:S04]  /*01f0*/  IMAD.WIDE R14, R17, 0x4, R14 ;  /* 0x00000004110e7825 */ /* 0x010fc800078e020e */
[----:B-----5:R-:W-:Y:S01]  /*0200*/  IMAD.WIDE R16, R7, 0x4, R10 ;  /* 0x0000000407107825 */ /* 0x020fe200078e020a */
[----:B------:R-:W-:Y:S01]  /*0210*/  LOP3.LUT R5, R5, 0xfffffff0, RZ, 0xc0, !PT ;  /* 0xfffffff005057812 */ /* 0x000fe200078ec0ff */
[----:B------:R-:W3:Y:S02]  /*0220*/  @P3 LDG.E R12, desc[UR4][R14.64] ;  /* 0x000000040e0c3981 */ /* 0x000ee4000c1e1900 */
[----:B0-----:R-:W-:Y:S02]  /*0230*/  IMAD.WIDE R18, R7, 0x4, R8 ;  /* 0x0000000407127825 */ /* 0x001fe400078e0208 */
[----:B------:R0:W4:Y:S02]  /*0240*/  @P3 LDG.E.EL R6, desc[UR4][R16.64] ;  /* 0x0000000410063981 */ /* 0x000124000c2e1900 */
[----:B------:R-:W-:Y:S02]  /*0250*/  IMAD.MOV.U32 R10, RZ, RZ, RZ ;  /* 0x000000ffff0a7224 */ /* 0x000fe400078e00ff */
[----:B------:R-:W-:-:S02]  /*0260*/  IMAD.MOV.U32 R8, RZ, RZ, RZ ;  /* 0x000000ffff087224 */ /* 0x000fc400078e00ff */
[----:B------:R-:W-:Y:S02]  /*0270*/  IMAD R21, R21, 0x1040, RZ ;  /* 0x0000104015157824 */ /* 0x000fe400078e02ff */
[C---:B-1----:R-:W-:Y:S01]  /*0280*/  IMAD.WIDE R2, R7.reuse, 0x4, R2 ;  /* 0x0000000407027825 */ /* 0x042fe200078e0202 */
[C---:B------:R-:W-:Y:S01]  /*0290*/  ISETP.GE.AND P0, PT, R0.reuse, 0x5100, PT ;  /* 0x000051000000780c */ /* 0x040fe20003f06270 */
[----:B------:R-:W5:Y:S02]  /*02a0*/  @P3 LDG.E.EL R10, desc[UR4][R18.64] ;  /* 0x00000004120a3981 */ /* 0x000f64000c2e1900 */
[----:B------:R-:W-:Y:S02]  /*02b0*/  IMAD.IADD R5, R0, 0x1, -R5 ;  /* 0x0000000100057824 */ /* 0x000fe400078e0a05 */
[C---:B------:R-:W-:Y:S01]  /*02c0*/  IMAD.SHL.U32 R20, R7.reuse, 0x10, RZ ;  /* 0x0000001007147824 */ /* 0x040fe200078e00ff */
[----:B------:R-:W-:Y:S01]  /*02d0*/  SHF.R.S32.HI R9, RZ, 0x1f, R21 ;  /* 0x0000001fff097819 */ /* 0x000fe20000011415 */
[----:B------:R1:W5:Y:S01]  /*02e0*/  @P3 LDG.E.EL R8, desc[UR4][R2.64] ;  /* 0x0000000402083981 */ /* 0x000362000c2e1900 */
[----:B------:R-:W-:-:S02]  /*02f0*/  ISETP.GT.AND P1, PT, R7, 0x3f, !P0 ;  /* 0x0000003f0700780c */ /* 0x000fc40004724270 */
[----:B------:R-:W-:Y:S02]  /*0300*/  IADD3 R21, P4, P5, R20, R5, R21 ;  /* 0x0000000514157210 */ /* 0x000fe40007d9e015 */
[----:B------:R-:W-:Y:S02]  /*0310*/  SHF.R.S32.HI R5, RZ, 0x1f, R5 ;  /* 0x0000001fff057819 */ /* 0x000fe40000011405 */
[----:B------:R-:W-:Y:S01]  /*0320*/  SHF.R.S32.HI R20, RZ, 0x1f, R20 ;  /* 0x0000001fff147819 */ /* 0x000fe20000011414 */
[----:B0-----:R-:W-:Y:S01]  /*0330*/  IMAD.MOV.U32 R16, RZ, RZ, 0x3e800000 ;  /* 0x3e800000ff107424 */ /* 0x001fe200078e00ff */
[----:B-1----:R-:W0:Y:S02]  /*0340*/  LDC.64 R2, c[0x0][0x240] ;  /* 0x00009000ff027b82 */ /* 0x002e240000000a00 */
[----:B------:R-:W-:Y:S02]  /*0350*/  IADD3.X R20, R20, R5, R9, P4, P5 ;  /* 0x0000000514147210 */ /* 0x000fe400027ea409 */
[----:B------:R-:W-:Y:S01]  /*0360*/  LEA R14, P4, R21, UR6, 0x2 ;  /* 0x00000006150e7c11 */ /* 0x000fe2000f8810ff */
[----:B------:R-:W-:-:S03]  /*0370*/  IMAD.MOV.U32 R9, RZ, RZ, RZ ;  /* 0x000000ffff097224 */ /* 0x000fc600078e00ff */
[----:B------:R-:W-:-:S05]  /*0380*/  LEA.HI.X R15, R21, UR7, R20, 0x2, P4 ;  /* 0x00000007150f7c11 */ /* 0x000fca000a0f1414 */
[----:B------:R-:W5:Y:S01]  /*0390*/  @P1 LDG.E R9, desc[UR4][R14.64+-0x1000] ;  /* 0xfff000040e091981 */ /* 0x000f62000c1e1900 */
[----:B0-----:R-:W-:Y:S01]  /*03a0*/  IMAD.WIDE R2, R0, 0x4, R2 ;  /* 0x0000000400027825 */ /* 0x001fe200078e0202 */
[----:B--2---:R-:W-:-:S05]  /*03b0*/  SEL R4, R4, RZ, P3 ;  /* 0x000000ff04047207 */ /* 0x004fca0001800000 */
[----:B------:R-:W-:-:S04]  /*03c0*/  FADD R4, R4, 9.9999997473787516356e-06 ;  /* 0x3727c5ac04047421 */ /* 0x000fc80000000000 */
[----:B------:R-:W0:Y:S02]  /*03d0*/  MUFU.SQRT R5, R4 ;  /* 0x0000000400057308 */ /* 0x000e240000002000 */
[C---:B0-----:R-:W-:Y:S02]  /*03e0*/  FSETP.GT.AND P4, PT, R5.reuse, 8.50705917302346158658e+37, PT ;  /* 0x7e8000000500780b */ /* 0x041fe40003f84000 */
[----:B------:R-:W-:-:S11]  /*03f0*/  FSETP.GEU.AND P5, PT, R5, 1.175494350822287508e-38, PT ;  /* 0x008000000500780b */ /* 0x000fd60003fae000 */
[----:B------:R-:W-:-:S04]  /*0400*/  @P4 FMUL R5, R5, 0.25 ;  /* 0x3e80000005054820 */ /* 0x000fc80000400000 */
[----:B------:R-:W-:-:S06]  /*0410*/  @!P5 FMUL R5, R5, 16777216 ;  /* 0x4b8000000505d820 */ /* 0x000fcc0000400000 */
[----:B------:R-:W0:Y:S01]  /*0420*/  MUFU.RCP R5, R5 ;  /* 0x0000000500057308 */ /* 0x000e220000001000 */
[----:B------:R-:W-:Y:S02]  /*0430*/  FSEL R16, R16, 1, P4 ;  /* 0x3f80000010107808 */ /* 0x000fe40002000000 */
[----:B---3--:R-:W-:Y:S02]  /*0440*/  SEL R12, R12, RZ, P3 ;  /* 0x000000ff0c0c7207 */ /* 0x008fe40001800000 */
[----:B----4-:R-:W-:Y:S01]  /*0450*/  SEL R7, R6, RZ, P3 ;  /* 0x000000ff06077207 */ /* 0x010fe20001800000 */
[----:B------:R-:W-:-:S04]  /*0460*/  @!P5 FMUL R16, R16, 16777216 ;  /* 0x4b8000001010d820 */ /* 0x000fc80000400000 */
[----:B------:R-:W-:Y:S01]  /*0470*/  FADD R4, R12, -R7 ;  /* 0x800000070c047221 */ /* 0x000fe20000000000 */
[----:B-----5:R-:W-:Y:S01]  /*0480*/  SEL R10, R10, RZ, P3 ;  /* 0x000000ff0a0a7207 */ /* 0x020fe20001800000 */
[----:B0-----:R-:W-:Y:S01]  /*0490*/  FMUL R7, R5, R16 ;  /* 0x0000001005077220 */ /* 0x001fe20000400000 */
[----:B------:R-:W-:-:S03]  /*04a0*/  SEL R8, R8, RZ, P3 ;  /* 0x000000ff08087207 */ /* 0x000fc60001800000 */
[----:B------:R-:W-:-:S04]  /*04b0*/  FMUL R7, R4, R7 ;  /* 0x0000000704077220 */ /* 0x000fc80000400000 */
[----:B------:R-:W-:-:S05]  /*04c0*/  FFMA R8, R7, R10, R8 ;  /* 0x0000000a07087223 */ /* 0x000fca0000000008 */
[----:B------:R-:W-:-:S04]  /*04d0*/  FSETP.GEU.AND P3, PT, R8, RZ, PT ;  /* 0x000000ff0800720b */ /* 0x000fc80003f6e000 */
[----:B------:R-:W-:Y:S02]  /*04e0*/  FSEL R5, R8, RZ, P3 ;  /* 0x000000ff08057208 */ /* 0x000fe40001800000 */
[----:B------:R-:W-:Y:S01]  /*04f0*/  @P2 SEL R5, R9, RZ, P1 ;  /* 0x000000ff09052207 */ /* 0x000fe20000800000 */
[----:B------:R-:W-:Y:S06]  /*0500*/  @P0 EXIT ;  /* 0x000000000000094d */ /* 0x000fec0003800000 */
[----:B------:R-:W-:Y:S01]  /*0510*/  STG.E desc[UR4][R2.64], R5 ;  /* 0x0000000502007986 */ /* 0x000fe2000c101904 */
[----:B------:R-:W-:Y:S05]  /*0520*/  EXIT ;  /* 0x000000000000794d */ /* 0x000fea0003800000 */
.L_x_0:
[----:B------:R-:W-:-:S00]  /*0530*/  BRA `(.L_x_0) ;  /* 0xfffffffc00fc7947 */ /* 0x000fc0000383ffff */
[----:B------:R-:W-:-:S00]  /*0540*/  NOP ;  /* 0x0000000000007918 */ /* 0x000fc00000000000 */
        /* <DEDUP_REMOVED lines=11> */
.L_x_1:


//--------------------- .nv.global.init           --------------------------
	.section	.nv.global.init,"aw",@progbits
.nv.global.init:
	.type		_$_str,@object
	.size		_$_str,(_$_str_$_2 - _$_str)
_$_str:
        /*0000*/ 	.byte	0x5f, 0x5f, 0x43, 0x55, 0x44, 0x41, 0x5f, 0x46, 0x54, 0x5a, 0x00
	.type		_$_str_$_2,@object
	.size		_$_str_$_2,(.L_1 - _$_str_$_2)
_$_str_$_2:
        /*000b*/ 	.byte	0x5f, 0x5f, 0x43, 0x55, 0x44, 0x41, 0x5f, 0x50, 0x52, 0x45, 0x43, 0x5f, 0x53, 0x51, 0x52, 0x54
        /*001b*/ 	.byte	0x00
.L_1:


//--------------------- .nv.constant0.triton_poi_fused_cat_6 --------------------------
	.section	.nv.constant0.triton_poi_fused_cat_6,"a",@progbits
	.sectionflags	@""
	.align	4
.nv.constant0.triton_poi_fused_cat_6:
	.zero		588
